//
// Generated by NVIDIA NVVM Compiler
//
// Compiler Build ID: CL-36424714
// Cuda compilation tools, release 13.0, V13.0.88
// Based on NVVM 20.0.0
//

.version 9.0
.target sm_100
.address_size 64

	// .globl	_Z25cuda_matmul_shared_kernelIfLi16EEvPKT_S2_PS0_iii
// _ZZ25cuda_matmul_shared_kernelIfLi16EEvPKT_S2_PS0_iiiE2As has been demoted
// _ZZ25cuda_matmul_shared_kernelIfLi16EEvPKT_S2_PS0_iiiE2Bs has been demoted

.visible .entry _Z25cuda_matmul_shared_kernelIfLi16EEvPKT_S2_PS0_iii(
	.param .u64 .ptr .align 1 _Z25cuda_matmul_shared_kernelIfLi16EEvPKT_S2_PS0_iii_param_0,
	.param .u64 .ptr .align 1 _Z25cuda_matmul_shared_kernelIfLi16EEvPKT_S2_PS0_iii_param_1,
	.param .u64 .ptr .align 1 _Z25cuda_matmul_shared_kernelIfLi16EEvPKT_S2_PS0_iii_param_2,
	.param .u32 _Z25cuda_matmul_shared_kernelIfLi16EEvPKT_S2_PS0_iii_param_3,
	.param .u32 _Z25cuda_matmul_shared_kernelIfLi16EEvPKT_S2_PS0_iii_param_4,
	.param .u32 _Z25cuda_matmul_shared_kernelIfLi16EEvPKT_S2_PS0_iii_param_5
)
{
	.reg .pred 	%p<12>;
	.reg .b32 	%r<43>;
	.reg .b32 	%f<63>;
	.reg .b64 	%rd<13>;
	// demoted variable
	.shared .align 4 .b8 _ZZ25cuda_matmul_shared_kernelIfLi16EEvPKT_S2_PS0_iiiE2As[1024];
	// demoted variable
	.shared .align 4 .b8 _ZZ25cuda_matmul_shared_kernelIfLi16EEvPKT_S2_PS0_iiiE2Bs[1024];
	ld.param.u64 	%rd4, [_Z25cuda_matmul_shared_kernelIfLi16EEvPKT_S2_PS0_iii_param_0];
	ld.param.u64 	%rd5, [_Z25cuda_matmul_shared_kernelIfLi16EEvPKT_S2_PS0_iii_param_1];
	ld.param.u64 	%rd6, [_Z25cuda_matmul_shared_kernelIfLi16EEvPKT_S2_PS0_iii_param_2];
	ld.param.u32 	%r24, [_Z25cuda_matmul_shared_kernelIfLi16EEvPKT_S2_PS0_iii_param_3];
	ld.param.u32 	%r25, [_Z25cuda_matmul_shared_kernelIfLi16EEvPKT_S2_PS0_iii_param_4];
	ld.param.u32 	%r26, [_Z25cuda_matmul_shared_kernelIfLi16EEvPKT_S2_PS0_iii_param_5];
	mov.u32 	%r27, %ctaid.x;
	mov.u32 	%r28, %ctaid.y;
	mov.u32 	%r38, %tid.x;
	mov.u32 	%r40, %tid.y;
	shl.b32 	%r29, %r28, 4;
	add.s32 	%r3, %r29, %r40;
	shl.b32 	%r4, %r27, 4;
	add.s32 	%r5, %r4, %r38;
	setp.lt.s32 	%p1, %r26, 1;
	mov.f32 	%f62, 0f00000000;
	@%p1 bra 	$L__BB0_7;
	add.s32 	%r30, %r26, 15;
	shr.u32 	%r31, %r30, 4;
	shl.b32 	%r32, %r40, 6;
	mov.u32 	%r33, _ZZ25cuda_matmul_shared_kernelIfLi16EEvPKT_S2_PS0_iiiE2As;
	add.s32 	%r6, %r33, %r32;
	shl.b32 	%r34, %r38, 2;
	add.s32 	%r7, %r6, %r34;
	mov.u32 	%r35, _ZZ25cuda_matmul_shared_kernelIfLi16EEvPKT_S2_PS0_iiiE2Bs;
	add.s32 	%r9, %r35, %r34;
	add.s32 	%r8, %r9, %r32;
	neg.s32 	%r42, %r31;
	mad.lo.s32 	%r36, %r40, %r25, %r38;
	add.s32 	%r41, %r36, %r4;
	shl.b32 	%r12, %r25, 4;
	mad.lo.s32 	%r39, %r26, %r3, %r38;
	cvta.to.global.u64 	%rd1, %rd4;
	cvta.to.global.u64 	%rd2, %rd5;
	mov.f32 	%f62, 0f00000000;
$L__BB0_2:
	setp.ge.s32 	%p2, %r3, %r24;
	mul.wide.s32 	%rd7, %r39, 4;
	add.s64 	%rd3, %rd1, %rd7;
	setp.ge.s32 	%p3, %r38, %r26;
	mov.f32 	%f60, 0f00000000;
	or.pred  	%p4, %p2, %p3;
	@%p4 bra 	$L__BB0_4;
	ld.global.f32 	%f60, [%rd3];
$L__BB0_4:
	setp.ge.s32 	%p5, %r5, %r25;
	st.shared.f32 	[%r7], %f60;
	setp.ge.s32 	%p6, %r40, %r26;
	mov.f32 	%f61, 0f00000000;
	or.pred  	%p7, %p5, %p6;
	@%p7 bra 	$L__BB0_6;
	mul.wide.s32 	%rd8, %r41, 4;
	add.s64 	%rd9, %rd2, %rd8;
	ld.global.f32 	%f61, [%rd9];
$L__BB0_6:
	st.shared.f32 	[%r8], %f61;
	bar.sync 	0;
	ld.shared.f32 	%f12, [%r6];
	ld.shared.f32 	%f13, [%r9];
	fma.rn.f32 	%f14, %f12, %f13, %f62;
	ld.shared.f32 	%f15, [%r6+4];
	ld.shared.f32 	%f16, [%r9+64];
	fma.rn.f32 	%f17, %f15, %f16, %f14;
	ld.shared.f32 	%f18, [%r6+8];
	ld.shared.f32 	%f19, [%r9+128];
	fma.rn.f32 	%f20, %f18, %f19, %f17;
	ld.shared.f32 	%f21, [%r6+12];
	ld.shared.f32 	%f22, [%r9+192];
	fma.rn.f32 	%f23, %f21, %f22, %f20;
	ld.shared.f32 	%f24, [%r6+16];
	ld.shared.f32 	%f25, [%r9+256];
	fma.rn.f32 	%f26, %f24, %f25, %f23;
	ld.shared.f32 	%f27, [%r6+20];
	ld.shared.f32 	%f28, [%r9+320];
	fma.rn.f32 	%f29, %f27, %f28, %f26;
	ld.shared.f32 	%f30, [%r6+24];
	ld.shared.f32 	%f31, [%r9+384];
	fma.rn.f32 	%f32, %f30, %f31, %f29;
	ld.shared.f32 	%f33, [%r6+28];
	ld.shared.f32 	%f34, [%r9+448];
	fma.rn.f32 	%f35, %f33, %f34, %f32;
	ld.shared.f32 	%f36, [%r6+32];
	ld.shared.f32 	%f37, [%r9+512];
	fma.rn.f32 	%f38, %f36, %f37, %f35;
	ld.shared.f32 	%f39, [%r6+36];
	ld.shared.f32 	%f40, [%r9+576];
	fma.rn.f32 	%f41, %f39, %f40, %f38;
	ld.shared.f32 	%f42, [%r6+40];
	ld.shared.f32 	%f43, [%r9+640];
	fma.rn.f32 	%f44, %f42, %f43, %f41;
	ld.shared.f32 	%f45, [%r6+44];
	ld.shared.f32 	%f46, [%r9+704];
	fma.rn.f32 	%f47, %f45, %f46, %f44;
	ld.shared.f32 	%f48, [%r6+48];
	ld.shared.f32 	%f49, [%r9+768];
	fma.rn.f32 	%f50, %f48, %f49, %f47;
	ld.shared.f32 	%f51, [%r6+52];
	ld.shared.f32 	%f52, [%r9+832];
	fma.rn.f32 	%f53, %f51, %f52, %f50;
	ld.shared.f32 	%f54, [%r6+56];
	ld.shared.f32 	%f55, [%r9+896];
	fma.rn.f32 	%f56, %f54, %f55, %f53;
	ld.shared.f32 	%f57, [%r6+60];
	ld.shared.f32 	%f58, [%r9+960];
	fma.rn.f32 	%f62, %f57, %f58, %f56;
	bar.sync 	0;
	add.s32 	%r42, %r42, 1;
	setp.ne.s32 	%p8, %r42, 0;
	add.s32 	%r41, %r41, %r12;
	add.s32 	%r40, %r40, 16;
	add.s32 	%r39, %r39, 16;
	add.s32 	%r38, %r38, 16;
	@%p8 bra 	$L__BB0_2;
$L__BB0_7:
	setp.ge.s32 	%p9, %r3, %r24;
	setp.ge.s32 	%p10, %r5, %r25;
	or.pred  	%p11, %p9, %p10;
	@%p11 bra 	$L__BB0_9;
	mad.lo.s32 	%r37, %r25, %r3, %r5;
	cvta.to.global.u64 	%rd10, %rd6;
	mul.wide.u32 	%rd11, %r37, 4;
	add.s64 	%rd12, %rd10, %rd11;
	st.global.f32 	[%rd12], %f62;
$L__BB0_9:
	ret;

}
	// .globl	_Z18cuda_matmul_kernelIfEvPKT_S2_PS0_iii
.visible .entry _Z18cuda_matmul_kernelIfEvPKT_S2_PS0_iii(
	.param .u64 .ptr .align 1 _Z18cuda_matmul_kernelIfEvPKT_S2_PS0_iii_param_0,
	.param .u64 .ptr .align 1 _Z18cuda_matmul_kernelIfEvPKT_S2_PS0_iii_param_1,
	.param .u64 .ptr .align 1 _Z18cuda_matmul_kernelIfEvPKT_S2_PS0_iii_param_2,
	.param .u32 _Z18cuda_matmul_kernelIfEvPKT_S2_PS0_iii_param_3,
	.param .u32 _Z18cuda_matmul_kernelIfEvPKT_S2_PS0_iii_param_4,
	.param .u32 _Z18cuda_matmul_kernelIfEvPKT_S2_PS0_iii_param_5
)
{
	.reg .pred 	%p<13>;
	.reg .b32 	%r<41>;
	.reg .b32 	%f<68>;
	.reg .b64 	%rd<53>;

	ld.param.u64 	%rd7, [_Z18cuda_matmul_kernelIfEvPKT_S2_PS0_iii_param_0];
	ld.param.u64 	%rd8, [_Z18cuda_matmul_kernelIfEvPKT_S2_PS0_iii_param_1];
	ld.param.u64 	%rd6, [_Z18cuda_matmul_kernelIfEvPKT_S2_PS0_iii_param_2];
	ld.param.u32 	%r20, [_Z18cuda_matmul_kernelIfEvPKT_S2_PS0_iii_param_3];
	ld.param.u32 	%r18, [_Z18cuda_matmul_kernelIfEvPKT_S2_PS0_iii_param_4];
	ld.param.u32 	%r19, [_Z18cuda_matmul_kernelIfEvPKT_S2_PS0_iii_param_5];
	cvta.to.global.u64 	%rd1, %rd8;
	cvta.to.global.u64 	%rd2, %rd7;
	mov.u32 	%r21, %ctaid.y;
	mov.u32 	%r22, %ntid.y;
	mov.u32 	%r23, %tid.y;
	mad.lo.s32 	%r1, %r21, %r22, %r23;
	mov.u32 	%r24, %ctaid.x;
	mov.u32 	%r25, %ntid.x;
	mov.u32 	%r26, %tid.x;
	mad.lo.s32 	%r2, %r24, %r25, %r26;
	setp.ge.s32 	%p1, %r1, %r20;
	setp.ge.s32 	%p2, %r2, %r18;
	or.pred  	%p3, %p1, %p2;
	@%p3 bra 	$L__BB1_14;
	setp.lt.s32 	%p4, %r19, 1;
	mov.f32 	%f67, 0f00000000;
	@%p4 bra 	$L__BB1_13;
	mul.lo.s32 	%r3, %r19, %r1;
	and.b32  	%r4, %r19, 7;
	setp.lt.u32 	%p5, %r19, 8;
	mov.f32 	%f67, 0f00000000;
	mov.b32 	%r39, 0;
	@%p5 bra 	$L__BB1_5;
	and.b32  	%r39, %r19, 2147483640;
	neg.s32 	%r37, %r39;
	shl.b32 	%r7, %r18, 3;
	mul.wide.u32 	%rd9, %r3, 4;
	add.s64 	%rd10, %rd9, %rd2;
	add.s64 	%rd52, %rd10, 16;
	mov.f32 	%f67, 0f00000000;
	mul.wide.s32 	%rd13, %r18, 4;
	mov.u32 	%r36, %r2;
$L__BB1_4:
	.pragma "nounroll";
	ld.global.f32 	%f17, [%rd52+-16];
	mul.wide.s32 	%rd11, %r36, 4;
	add.s64 	%rd12, %rd1, %rd11;
	ld.global.f32 	%f18, [%rd12];
	fma.rn.f32 	%f19, %f17, %f18, %f67;
	ld.global.f32 	%f20, [%rd52+-12];
	add.s64 	%rd14, %rd12, %rd13;
	ld.global.f32 	%f21, [%rd14];
	fma.rn.f32 	%f22, %f20, %f21, %f19;
	ld.global.f32 	%f23, [%rd52+-8];
	add.s64 	%rd15, %rd14, %rd13;
	ld.global.f32 	%f24, [%rd15];
	fma.rn.f32 	%f25, %f23, %f24, %f22;
	ld.global.f32 	%f26, [%rd52+-4];
	add.s64 	%rd16, %rd15, %rd13;
	ld.global.f32 	%f27, [%rd16];
	fma.rn.f32 	%f28, %f26, %f27, %f25;
	ld.global.f32 	%f29, [%rd52];
	add.s64 	%rd17, %rd16, %rd13;
	ld.global.f32 	%f30, [%rd17];
	fma.rn.f32 	%f31, %f29, %f30, %f28;
	ld.global.f32 	%f32, [%rd52+4];
	add.s64 	%rd18, %rd17, %rd13;
	ld.global.f32 	%f33, [%rd18];
	fma.rn.f32 	%f34, %f32, %f33, %f31;
	ld.global.f32 	%f35, [%rd52+8];
	add.s64 	%rd19, %rd18, %rd13;
	ld.global.f32 	%f36, [%rd19];
	fma.rn.f32 	%f37, %f35, %f36, %f34;
	ld.global.f32 	%f38, [%rd52+12];
	add.s64 	%rd20, %rd19, %rd13;
	ld.global.f32 	%f39, [%rd20];
	fma.rn.f32 	%f67, %f38, %f39, %f37;
	add.s32 	%r37, %r37, 8;
	add.s32 	%r36, %r36, %r7;
	add.s64 	%rd52, %rd52, 32;
	setp.ne.s32 	%p6, %r37, 0;
	@%p6 bra 	$L__BB1_4;
$L__BB1_5:
	setp.eq.s32 	%p7, %r4, 0;
	@%p7 bra 	$L__BB1_13;
	and.b32  	%r13, %r19, 3;
	setp.lt.u32 	%p8, %r4, 4;
	@%p8 bra 	$L__BB1_8;
	add.s32 	%r28, %r39, %r3;
	mul.wide.u32 	%rd21, %r28, 4;
	add.s64 	%rd22, %rd2, %rd21;
	ld.global.f32 	%f41, [%rd22];
	mad.lo.s32 	%r29, %r39, %r18, %r2;
	mul.wide.s32 	%rd23, %r29, 4;
	add.s64 	%rd24, %rd1, %rd23;
	ld.global.f32 	%f42, [%rd24];
	fma.rn.f32 	%f43, %f41, %f42, %f67;
	cvt.u64.u32 	%rd25, %r3;
	cvt.u64.u32 	%rd26, %r39;
	add.s64 	%rd27, %rd26, %rd25;
	shl.b64 	%rd28, %rd27, 2;
	add.s64 	%rd29, %rd2, %rd28;
	ld.global.f32 	%f44, [%rd29+4];
	mul.wide.s32 	%rd30, %r18, 4;
	add.s64 	%rd31, %rd24, %rd30;
	ld.global.f32 	%f45, [%rd31];
	fma.rn.f32 	%f46, %f44, %f45, %f43;
	ld.global.f32 	%f47, [%rd29+8];
	add.s64 	%rd32, %rd31, %rd30;
	ld.global.f32 	%f48, [%rd32];
	fma.rn.f32 	%f49, %f47, %f48, %f46;
	ld.global.f32 	%f50, [%rd29+12];
	add.s64 	%rd33, %rd32, %rd30;
	ld.global.f32 	%f51, [%rd33];
	fma.rn.f32 	%f67, %f50, %f51, %f49;
	add.s32 	%r39, %r39, 4;
$L__BB1_8:
	setp.eq.s32 	%p9, %r13, 0;
	@%p9 bra 	$L__BB1_13;
	setp.eq.s32 	%p10, %r13, 1;
	@%p10 bra 	$L__BB1_11;
	add.s32 	%r30, %r39, %r3;
	mul.wide.u32 	%rd34, %r30, 4;
	add.s64 	%rd35, %rd2, %rd34;
	ld.global.f32 	%f53, [%rd35];
	mad.lo.s32 	%r31, %r39, %r18, %r2;
	mul.wide.s32 	%rd36, %r31, 4;
	add.s64 	%rd37, %rd1, %rd36;
	ld.global.f32 	%f54, [%rd37];
	fma.rn.f32 	%f55, %f53, %f54, %f67;
	cvt.u64.u32 	%rd38, %r3;
	cvt.u64.u32 	%rd39, %r39;
	add.s64 	%rd40, %rd39, %rd38;
	shl.b64 	%rd41, %rd40, 2;
	add.s64 	%rd42, %rd2, %rd41;
	ld.global.f32 	%f56, [%rd42+4];
	mul.wide.s32 	%rd43, %r18, 4;
	add.s64 	%rd44, %rd37, %rd43;
	ld.global.f32 	%f57, [%rd44];
	fma.rn.f32 	%f67, %f56, %f57, %f55;
	add.s32 	%r39, %r39, 2;
$L__BB1_11:
	and.b32  	%r32, %r19, 1;
	setp.eq.b32 	%p11, %r32, 1;
	not.pred 	%p12, %p11;
	@%p12 bra 	$L__BB1_13;
	add.s32 	%r33, %r39, %r3;
	mul.wide.u32 	%rd45, %r33, 4;
	add.s64 	%rd46, %rd2, %rd45;
	ld.global.f32 	%f58, [%rd46];
	mad.lo.s32 	%r34, %r39, %r18, %r2;
	mul.wide.s32 	%rd47, %r34, 4;
	add.s64 	%rd48, %rd1, %rd47;
	ld.global.f32 	%f59, [%rd48];
	fma.rn.f32 	%f67, %f58, %f59, %f67;
$L__BB1_13:
	mad.lo.s32 	%r35, %r18, %r1, %r2;
	cvta.to.global.u64 	%rd49, %rd6;
	mul.wide.s32 	%rd50, %r35, 4;
	add.s64 	%rd51, %rd49, %rd50;
	st.global.f32 	[%rd51], %f67;
$L__BB1_14:
	ret;

}


// ===== COMPILED SASS (sm_100) =====

	.target	sm_100

	.elftype	@"ET_EXEC"


//--------------------- .note.nv.tkinfo           --------------------------
	.section	.note.nv.tkinfo,"",@"SHT_NOTE"
	.sectionflags	@"SHF_NOTE_NV_TKINFO"
	.tkinfo
        /*0018*/ 	.word	0x00000002
        /*0030*/ 	.string	""
        /*0030*/ 	.string	"ptxas"
        /*0030*/ 	.string	"Cuda compilation tools, release 13.0, V13.0.88"
        /*0030*/ 	.string	"Build cuda_13.0.r13.0/compiler.36424714_0"
        /*0030*/ 	.string	"-arch sm_100 -m 64 "



//--------------------- .note.nv.cuinfo           --------------------------
	.section	.note.nv.cuinfo,"",@"SHT_NOTE"
	.sectionflags	@"SHF_NOTE_NV_CUINFO"
        /*0018*/ 	.short	0x0002
        /*001a*/ 	.short	0x0064
        /*001c*/ 	.short	0x0082
	.zero		2


//--------------------- .nv.info                  --------------------------
	.section	.nv.info,"",@"SHT_CUDA_INFO"
	.align	4


	//----- nvinfo : EIATTR_REGCOUNT
	.align		4
        /*0000*/ 	.byte	0x04, 0x2f
        /*0002*/ 	.short	(.L_1 - .L_0)
	.align		4
.L_0:
        /*0004*/ 	.word	index@(_Z25cuda_matmul_shared_kernelIfLi16EEvPKT_S2_PS0_iii)
        /*0008*/ 	.word	0x00000020


	//----- nvinfo : EIATTR_FRAME_SIZE
	.align		4
.L_1:
        /*000c*/ 	.byte	0x04, 0x11
        /*000e*/ 	.short	(.L_3 - .L_2)
	.align		4
.L_2:
        /*0010*/ 	.word	index@(_Z25cuda_matmul_shared_kernelIfLi16EEvPKT_S2_PS0_iii)
        /*0014*/ 	.word	0x00000000


	//----- nvinfo : EIATTR_REGCOUNT
	.align		4
.L_3:
        /*0018*/ 	.byte	0x04, 0x2f
        /*001a*/ 	.short	(.L_5 - .L_4)
	.align		4
.L_4:
        /*001c*/ 	.word	index@(_Z18cuda_matmul_kernelIfEvPKT_S2_PS0_iii)
        /*0020*/ 	.word	0x00000020


	//----- nvinfo : EIATTR_FRAME_SIZE
	.align		4
.L_5:
        /*0024*/ 	.byte	0x04, 0x11
        /*0026*/ 	.short	(.L_7 - .L_6)
	.align		4
.L_6:
        /*0028*/ 	.word	index@(_Z18cuda_matmul_kernelIfEvPKT_S2_PS0_iii)
        /*002c*/ 	.word	0x00000000


	//----- nvinfo : EIATTR_MIN_STACK_SIZE
	.align		4
.L_7:
        /*0030*/ 	.byte	0x04, 0x12
        /*0032*/ 	.short	(.L_9 - .L_8)
	.align		4
.L_8:
        /*0034*/ 	.word	index@(_Z18cuda_matmul_kernelIfEvPKT_S2_PS0_iii)
        /*0038*/ 	.word	0x00000000


	//----- nvinfo : EIATTR_MIN_STACK_SIZE
	.align		4
.L_9:
        /*003c*/ 	.byte	0x04, 0x12
        /*003e*/ 	.short	(.L_11 - .L_10)
	.align		4
.L_10:
        /*0040*/ 	.word	index@(_Z25cuda_matmul_shared_kernelIfLi16EEvPKT_S2_PS0_iii)
        /*0044*/ 	.word	0x00000000
.L_11:


//--------------------- .nv.compat                --------------------------
	.section	.nv.compat,"",@"SHT_CUDA_COMPAT_INFO"
	.align	4
        /*0000*/ 	.byte	0x02, 0x09, 0x00, 0x00, 0x02, 0x02, 0x01, 0x00, 0x02, 0x05, 0x05, 0x00, 0x03, 0x07, 0x01, 0x01
        /*0010*/ 	.byte	0x02, 0x03, 0x00, 0x00, 0x02, 0x06, 0x01, 0x00, 0x04, 0x0b, 0x08, 0x00, 0x09, 0x00, 0x00, 0x00
        /*0020*/ 	.byte	0x00, 0x00, 0x00, 0x00


//--------------------- .nv.info._Z18cuda_matmul_kernelIfEvPKT_S2_PS0_iii --------------------------
	.section	.nv.info._Z18cuda_matmul_kernelIfEvPKT_S2_PS0_iii,"",@"SHT_CUDA_INFO"
	.sectionflags	@""
	.align	4


	//----- nvinfo : EIATTR_CUDA_API_VERSION
	.align		4
        /*0000*/ 	.byte	0x04, 0x37
        /*0002*/ 	.short	(.L_13 - .L_12)
.L_12:
        /*0004*/ 	.word	0x00000082


	//----- nvinfo : EIATTR_KPARAM_INFO
	.align		4
.L_13:
        /*0008*/ 	.byte	0x04, 0x17
        /*000a*/ 	.short	(.L_15 - .L_14)
.L_14:
        /*000c*/ 	.word	0x00000000
        /*0010*/ 	.short	0x0005
        /*0012*/ 	.short	0x0020
        /*0014*/ 	.byte	0x00, 0xf0, 0x11, 0x00


	//----- nvinfo : EIATTR_KPARAM_INFO
	.align		4
.L_15:
        /*0018*/ 	.byte	0x04, 0x17
        /*001a*/ 	.short	(.L_17 - .L_16)
.L_16:
        /*001c*/ 	.word	0x00000000
        /*0020*/ 	.short	0x0004
        /*0022*/ 	.short	0x001c
        /*0024*/ 	.byte	0x00, 0xf0, 0x11, 0x00


	//----- nvinfo : EIATTR_KPARAM_INFO
	.align		4
.L_17:
        /*0028*/ 	.byte	0x04, 0x17
        /*002a*/ 	.short	(.L_19 - .L_18)
.L_18:
        /*002c*/ 	.word	0x00000000
        /*0030*/ 	.short	0x0003
        /*0032*/ 	.short	0x0018
        /*0034*/ 	.byte	0x00, 0xf0, 0x11, 0x00


	//----- nvinfo : EIATTR_KPARAM_INFO
	.align		4
.L_19:
        /*0038*/ 	.byte	0x04, 0x17
        /*003a*/ 	.short	(.L_21 - .L_20)
.L_20:
        /*003c*/ 	.word	0x00000000
        /*0040*/ 	.short	0x0002
        /*0042*/ 	.short	0x0010
        /*0044*/ 	.byte	0x00, 0xf5, 0x21, 0x00


	//----- nvinfo : EIATTR_KPARAM_INFO
	.align		4
.L_21:
        /*0048*/ 	.byte	0x04, 0x17
        /*004a*/ 	.short	(.L_23 - .L_22)
.L_22:
        /*004c*/ 	.word	0x00000000
        /*0050*/ 	.short	0x0001
        /*0052*/ 	.short	0x0008
        /*0054*/ 	.byte	0x00, 0xf5, 0x21, 0x00


	//----- nvinfo : EIATTR_KPARAM_INFO
	.align		4
.L_23:
        /*0058*/ 	.byte	0x04, 0x17
        /*005a*/ 	.short	(.L_25 - .L_24)
.L_24:
        /*005c*/ 	.word	0x00000000
        /*0060*/ 	.short	0x0000
        /*0062*/ 	.short	0x0000
        /*0064*/ 	.byte	0x00, 0xf5, 0x21, 0x00


	//----- nvinfo : EIATTR_SPARSE_MMA_MASK
	.align		4
.L_25:
        /*0068*/ 	.byte	0x03, 0x50
        /*006a*/ 	.short	0x0000


	//----- nvinfo : EIATTR_MAXREG_COUNT
	.align		4
        /*006c*/ 	.byte	0x03, 0x1b
        /*006e*/ 	.short	0x00ff


	//----- nvinfo : EIATTR_MERCURY_ISA_VERSION
	.align		4
        /*0070*/ 	.byte	0x03, 0x5f
        /*0072*/ 	.short	0x0101


	//----- nvinfo : EIATTR_VRC_CTA_INIT_COUNT
	.align		4
        /*0074*/ 	.byte	0x02, 0x4a
	.zero		1
	.zero		1


	//----- nvinfo : EIATTR_EXIT_INSTR_OFFSETS
	.align		4
        /*0078*/ 	.byte	0x04, 0x1c
        /*007a*/ 	.short	(.L_27 - .L_26)


	//   ....[0]....
.L_26:
        /*007c*/ 	.word	0x000000c0


	//   ....[1]....
        /*0080*/ 	.word	0x000008e0


	//----- nvinfo : EIATTR_CBANK_PARAM_SIZE
	.align		4
.L_27:
        /*0084*/ 	.byte	0x03, 0x19
        /*0086*/ 	.short	0x0024


	//----- nvinfo : EIATTR_PARAM_CBANK
	.align		4
        /*0088*/ 	.byte	0x04, 0x0a
        /*008a*/ 	.short	(.L_29 - .L_28)
	.align		4
.L_28:
        /*008c*/ 	.word	index@(.nv.constant0._Z18cuda_matmul_kernelIfEvPKT_S2_PS0_iii)
        /*0090*/ 	.short	0x0380
        /*0092*/ 	.short	0x0024


	//----- nvinfo : EIATTR_SW_WAR
	.align		4
.L_29:
        /*0094*/ 	.byte	0x04, 0x36
        /*0096*/ 	.short	(.L_31 - .L_30)
.L_30:
        /*0098*/ 	.word	0x00000008
.L_31:


//--------------------- .nv.info._Z25cuda_matmul_shared_kernelIfLi16EEvPKT_S2_PS0_iii --------------------------
	.section	.nv.info._Z25cuda_matmul_shared_kernelIfLi16EEvPKT_S2_PS0_iii,"",@"SHT_CUDA_INFO"
	.sectionflags	@""
	.align	4


	//----- nvinfo : EIATTR_CUDA_API_VERSION
	.align		4
        /*0000*/ 	.byte	0x04, 0x37
        /*0002*/ 	.short	(.L_33 - .L_32)
.L_32:
        /*0004*/ 	.word	0x00000082


	//----- nvinfo : EIATTR_KPARAM_INFO
	.align		4
.L_33:
        /*0008*/ 	.byte	0x04, 0x17
        /*000a*/ 	.short	(.L_35 - .L_34)
.L_34:
        /*000c*/ 	.word	0x00000000
        /*0010*/ 	.short	0x0005
        /*0012*/ 	.short	0x0020
        /*0014*/ 	.byte	0x00, 0xf0, 0x11, 0x00


	//----- nvinfo : EIATTR_KPARAM_INFO
	.align		4
.L_35:
        /*0018*/ 	.byte	0x04, 0x17
        /*001a*/ 	.short	(.L_37 - .L_36)
.L_36:
        /*001c*/ 	.word	0x00000000
        /*0020*/ 	.short	0x0004
        /*0022*/ 	.short	0x001c
        /*0024*/ 	.byte	0x00, 0xf0, 0x11, 0x00


	//----- nvinfo : EIATTR_KPARAM_INFO
	.align		4
.L_37:
        /*0028*/ 	.byte	0x04, 0x17
        /*002a*/ 	.short	(.L_39 - .L_38)
.L_38:
        /*002c*/ 	.word	0x00000000
        /*0030*/ 	.short	0x0003
        /*0032*/ 	.short	0x0018
        /*0034*/ 	.byte	0x00, 0xf0, 0x11, 0x00


	//----- nvinfo : EIATTR_KPARAM_INFO
	.align		4
.L_39:
        /*0038*/ 	.byte	0x04, 0x17
        /*003a*/ 	.short	(.L_41 - .L_40)
.L_40:
        /*003c*/ 	.word	0x00000000
        /*0040*/ 	.short	0x0002
        /*0042*/ 	.short	0x0010
        /*0044*/ 	.byte	0x00, 0xf5, 0x21, 0x00


	//----- nvinfo : EIATTR_KPARAM_INFO
	.align		4
.L_41:
        /*0048*/ 	.byte	0x04, 0x17
        /*004a*/ 	.short	(.L_43 - .L_42)
.L_42:
        /*004c*/ 	.word	0x00000000
        /*0050*/ 	.short	0x0001
        /*0052*/ 	.short	0x0008
        /*0054*/ 	.byte	0x00, 0xf5, 0x21, 0x00


	//----- nvinfo : EIATTR_KPARAM_INFO
	.align		4
.L_43:
        /*0058*/ 	.byte	0x04, 0x17
        /*005a*/ 	.short	(.L_45 - .L_44)
.L_44:
        /*005c*/ 	.word	0x00000000
        /*0060*/ 	.short	0x0000
        /*0062*/ 	.short	0x0000
        /*0064*/ 	.byte	0x00, 0xf5, 0x21, 0x00


	//----- nvinfo : EIATTR_SPARSE_MMA_MASK
	.align		4
.L_45:
        /*0068*/ 	.byte	0x03, 0x50
        /*006a*/ 	.short	0x0000


	//----- nvinfo : EIATTR_MAXREG_COUNT
	.align		4
        /*006c*/ 	.byte	0x03, 0x1b
        /*006e*/ 	.short	0x00ff


	//----- nvinfo : EIATTR_NUM_BARRIERS
	.align		4
        /*0070*/ 	.byte	0x02, 0x4c
        /*0072*/ 	.byte	0x01
	.zero		1


	//----- nvinfo : EIATTR_MERCURY_ISA_VERSION
	.align		4
        /*0074*/ 	.byte	0x03, 0x5f
        /*0076*/ 	.short	0x0101


	//----- nvinfo : EIATTR_VRC_CTA_INIT_COUNT
	.align		4
        /*0078*/ 	.byte	0x02, 0x4a
	.zero		1
	.zero		1


	//----- nvinfo : EIATTR_EXIT_INSTR_OFFSETS
	.align		4
        /*007c*/ 	.byte	0x04, 0x1c
        /*007e*/ 	.short	(.L_47 - .L_46)


	//   ....[0]....
.L_46:
        /*0080*/ 	.word	0x000005e0


	//   ....[1]....
        /*0084*/ 	.word	0x00000630


	//----- nvinfo : EIATTR_CBANK_PARAM_SIZE
	.align		4
.L_47:
        /*0088*/ 	.byte	0x03, 0x19
        /*008a*/ 	.short	0x0024


	//----- nvinfo : EIATTR_PARAM_CBANK
	.align		4
        /*008c*/ 	.byte	0x04, 0x0a
        /*008e*/ 	.short	(.L_49 - .L_48)
	.align		4
.L_48:
        /*0090*/ 	.word	index@(.nv.constant0._Z25cuda_matmul_shared_kernelIfLi16EEvPKT_S2_PS0_iii)
        /*0094*/ 	.short	0x0380
        /*0096*/ 	.short	0x0024


	//----- nvinfo : EIATTR_SW_WAR
	.align		4
.L_49:
        /*0098*/ 	.byte	0x04, 0x36
        /*009a*/ 	.short	(.L_51 - .L_50)
.L_50:
        /*009c*/ 	.word	0x00000008
.L_51:


//--------------------- .nv.callgraph             --------------------------
	.section	.nv.callgraph,"",@"SHT_CUDA_CALLGRAPH"
	.align	4
	.sectionentsize	8
	.align		4
        /*0000*/ 	.word	0x00000000
	.align		4
        /*0004*/ 	.word	0xffffffff
	.align		4
        /*0008*/ 	.word	0x00000000
	.align		4
        /*000c*/ 	.word	0xfffffffe
	.align		4
        /*0010*/ 	.word	0x00000000
	.align		4
        /*0014*/ 	.word	0xfffffffd
	.align		4
        /*0018*/ 	.word	0x00000000
	.align		4
        /*001c*/ 	.word	0xfffffffc


//--------------------- .text._Z18cuda_matmul_kernelIfEvPKT_S2_PS0_iii --------------------------
	.section	.text._Z18cuda_matmul_kernelIfEvPKT_S2_PS0_iii,"ax",@progbits
	.align	128
        .global         _Z18cuda_matmul_kernelIfEvPKT_S2_PS0_iii
        .type           _Z18cuda_matmul_kernelIfEvPKT_S2_PS0_iii,@function
        .size           _Z18cuda_matmul_kernelIfEvPKT_S2_PS0_iii,(.L_x_8 - _Z18cuda_matmul_kernelIfEvPKT_S2_PS0_iii)
        .other          _Z18cuda_matmul_kernelIfEvPKT_S2_PS0_iii,@"STO_CUDA_ENTRY STV_DEFAULT"
_Z18cuda_matmul_kernelIfEvPKT_S2_PS0_iii:
.text._Z18cuda_matmul_kernelIfEvPKT_S2_PS0_iii:
[----:B------:R-:W-:Y:S01]  /*0000*/  LDC R1, c[0x0][0x37c] ;  /* 0x0000df00ff017b82 */ /* 0x000fe20000000800 */
[----:B------:R-:W0:Y:S07]  /*0010*/  S2R R5, SR_TID.X ;  /* 0x0000000000057919 */ /* 0x000e2e0000002100 */
[----:B------:R-:W1:Y:S01]  /*0020*/  LDC R19, c[0x0][0x364] ;  /* 0x0000d900ff137b82 */ /* 0x000e620000000800 */
[----:B------:R-:W1:Y:S07]  /*0030*/  S2R R4, SR_TID.Y ;  /* 0x0000000000047919 */ /* 0x000e6e0000002200 */
[----:B------:R-:W0:Y:S08]  /*0040*/  S2UR UR5, SR_CTAID.X ;  /* 0x00000000000579c3 */ /* 0x000e300000002500 */
[----:B------:R-:W0:Y:S08]  /*0050*/  LDC R0, c[0x0][0x360] ;  /* 0x0000d800ff007b82 */ /* 0x000e300000000800 */
[----:B------:R-:W1:Y:S08]  /*0060*/  S2UR UR4, SR_CTAID.Y ;  /* 0x00000000000479c3 */ /* 0x000e700000002600 */
[----:B------:R-:W2:Y:S01]  /*0070*/  LDC.64 R2, c[0x0][0x398] ;  /* 0x0000e600ff027b82 */ /* 0x000ea20000000a00 */
[----:B0-----:R-:W-:-:S02]  /*0080*/  IMAD R0, R0, UR5, R5 ;  /* 0x0000000500007c24 */ /* 0x001fc4000f8e0205 */
[----:B-1----:R-:W-:-:S03]  /*0090*/  IMAD R19, R19, UR4, R4 ;  /* 0x0000000413137c24 */ /* 0x002fc6000f8e0204 */
[----:B--2---:R-:W-:-:S04]  /*00a0*/  ISETP.GE.AND P0, PT, R0, R3, PT ;  /* 0x000000030000720c */ /* 0x004fc80003f06270 */
[----:B------:R-:W-:-:S13]  /*00b0*/  ISETP.GE.OR P0, PT, R19, R2, P0 ;  /* 0x000000021300720c */ /* 0x000fda0000706670 */
[----:B------:R-:W-:Y:S05]  /*00c0*/  @P0 EXIT ;  /* 0x000000000000094d */ /* 0x000fea0003800000 */
[----:B------:R-:W0:Y:S01]  /*00d0*/  LDC R2, c[0x0][0x3a0] ;  /* 0x0000e800ff027b82 */ /* 0x000e220000000800 */
[----:B------:R-:W1:Y:S01]  /*00e0*/  LDCU.64 UR4, c[0x0][0x358] ;  /* 0x00006b00ff0477ac */ /* 0x000e620008000a00 */
[----:B------:R-:W-:Y:S01]  /*00f0*/  HFMA2 R24, -RZ, RZ, 0, 0 ;  /* 0x00000000ff187431 */ /* 0x000fe200000001ff */
[----:B0-----:R-:W-:-:S13]  /*0100*/  ISETP.GE.AND P0, PT, R2, 0x1, PT ;  /* 0x000000010200780c */ /* 0x001fda0003f06270 */
[----:B-1----:R-:W-:Y:S05]  /*0110*/  @!P0 BRA `(.L_x_0) ;  /* 0x0000000400e08947 */ /* 0x002fea0003800000 */
[C---:B------:R-:W-:Y:S01]  /*0120*/  ISETP.GE.U32.AND P1, PT, R2.reuse, 0x8, PT ;  /* 0x000000080200780c */ /* 0x040fe20003f26070 */
[----:B------:R-:W-:Y:S01]  /*0130*/  IMAD R20, R19, R2, RZ ;  /* 0x0000000213147224 */ /* 0x000fe200078e02ff */
[----:B------:R-:W-:Y:S02]  /*0140*/  LOP3.LUT R27, R2, 0x7, RZ, 0xc0, !PT ;  /* 0x00000007021b7812 */ /* 0x000fe400078ec0ff */
[----:B------:R-:W-:Y:S02]  /*0150*/  MOV R24, RZ ;  /* 0x000000ff00187202 */ /* 0x000fe40000000f00 */
[----:B------:R-:W-:Y:S02]  /*0160*/  ISETP.NE.AND P0, PT, R27, RZ, PT ;  /* 0x000000ff1b00720c */ /* 0x000fe40003f05270 */
[----:B------:R-:W-:-:S05]  /*0170*/  MOV R21, RZ ;  /* 0x000000ff00157202 */ /* 0x000fca0000000f00 */
[----:B------:R-:W-:Y:S06]  /*0180*/  @!P1 BRA `(.L_x_1) ;  /* 0x0000000000c49947 */ /* 0x000fec0003800000 */
[----:B------:R-:W0:Y:S01]  /*0190*/  LDC.64 R4, c[0x0][0x380] ;  /* 0x0000e000ff047b82 */ /* 0x000e220000000a00 */
[----:B------:R-:W-:Y:S02]  /*01a0*/  LOP3.LUT R21, R2, 0x7ffffff8, RZ, 0xc0, !PT ;  /* 0x7ffffff802157812 */ /* 0x000fe400078ec0ff */
[----:B------:R-:W-:Y:S02]  /*01b0*/  MOV R24, RZ ;  /* 0x000000ff00187202 */ /* 0x000fe40000000f00 */
[----:B------:R-:W-:Y:S02]  /*01c0*/  MOV R18, R0 ;  /* 0x0000000000127202 */ /* 0x000fe40000000f00 */
[----:B------:R-:W-:Y:S01]  /*01d0*/  IADD3 R22, PT, PT, -R21, RZ, RZ ;  /* 0x000000ff15167210 */ /* 0x000fe20007ffe1ff */
[----:B0-----:R-:W-:-:S03]  /*01e0*/  IMAD.WIDE.U32 R4, R20, 0x4, R4 ;  /* 0x0000000414047825 */ /* 0x001fc600078e0004 */
[----:B------:R-:W-:-:S04]  /*01f0*/  IADD3 R6, P1, PT, R4, 0x10, RZ ;  /* 0x0000001004067810 */ /* 0x000fc80007f3e0ff */
[----:B------:R-:W-:-:S09]  /*0200*/  IADD3.X R7, PT, PT, RZ, R5, RZ, P1, !PT ;  /* 0x00000005ff077210 */ /* 0x000fd20000ffe4ff */
.L_x_2:
[----:B------:R-:W0:Y:S01]  /*0210*/  LDC.64 R16, c[0x0][0x388] ;  /* 0x0000e200ff107b82 */ /* 0x000e220000000a00 */
[----:B------:R-:W-:Y:S02]  /*0220*/  MOV R4, R6 ;  /* 0x0000000600047202 */ /* 0x000fe40000000f00 */
[----:B------:R-:W-:-:S05]  /*0230*/  MOV R5, R7 ;  /* 0x0000000700057202 */ /* 0x000fca0000000f00 */
[----:B------:R-:W2:Y:S04]  /*0240*/  LDG.E R25, desc[UR4][R4.64+-0x10] ;  /* 0xfffff00404197981 */ /* 0x000ea8000c1e1900 */
[----:B------:R-:W3:Y:S04]  /*0250*/  LDG.E R23, desc[UR4][R4.64+-0xc] ;  /* 0xfffff40404177981 */ /* 0x000ee8000c1e1900 */
[----:B------:R-:W4:Y:S04]  /*0260*/  LDG.E R29, desc[UR4][R4.64+-0x8] ;  /* 0xfffff804041d7981 */ /* 0x000f28000c1e1900 */
[----:B------:R-:W5:Y:S01]  /*0270*/  LDG.E R28, desc[UR4][R4.64+-0x4] ;  /* 0xfffffc04041c7981 */ /* 0x000f62000c1e1900 */
[----:B0-----:R-:W-:-:S05]  /*0280*/  IMAD.WIDE R16, R18, 0x4, R16 ;  /* 0x0000000412107825 */ /* 0x001fca00078e0210 */
[----:B------:R0:W2:Y:S01]  /*0290*/  LDG.E R26, desc[UR4][R16.64] ;  /* 0x00000004101a7981 */ /* 0x0000a2000c1e1900 */
[----:B------:R-:W-:-:S04]  /*02a0*/  IMAD.WIDE R14, R3, 0x4, R16 ;  /* 0x00000004030e7825 */ /* 0x000fc800078e0210 */
[C---:B------:R-:W-:Y:S02]  /*02b0*/  IMAD.WIDE R6, R3.reuse, 0x4, R14 ;  /* 0x0000000403067825 */ /* 0x040fe400078e020e */
[----:B------:R-:W3:Y:S02]  /*02c0*/  LDG.E R14, desc[UR4][R14.64] ;  /* 0x000000040e0e7981 */ /* 0x000ee4000c1e1900 */
[C---:B------:R-:W-:Y:S02]  /*02d0*/  IMAD.WIDE R10, R3.reuse, 0x4, R6 ;  /* 0x00000004030a7825 */ /* 0x040fe400078e0206 */
[----:B------:R-:W4:Y:S02]  /*02e0*/  LDG.E R6, desc[UR4][R6.64] ;  /* 0x0000000406067981 */ /* 0x000f24000c1e1900 */
[C---:B------:R-:W-:Y:S02]  /*02f0*/  IMAD.WIDE R8, R3.reuse, 0x4, R10 ;  /* 0x0000000403087825 */ /* 0x040fe400078e020a */
[----:B------:R-:W5:Y:S02]  /*0300*/  LDG.E R10, desc[UR4][R10.64] ;  /* 0x000000040a0a7981 */ /* 0x000f64000c1e1900 */
[----:B------:R-:W-:-:S02]  /*0310*/  IMAD.WIDE R12, R3, 0x4, R8 ;  /* 0x00000004030c7825 */ /* 0x000fc400078e0208 */
[----:B------:R-:W5:Y:S04]  /*0320*/  LDG.E R7, desc[UR4][R4.64] ;  /* 0x0000000404077981 */ /* 0x000f68000c1e1900 */
[----:B------:R-:W5:Y:S01]  /*0330*/  LDG.E R8, desc[UR4][R8.64] ;  /* 0x0000000408087981 */ /* 0x000f62000c1e1900 */
[----:B0-----:R-:W-:-:S03]  /*0340*/  IMAD.WIDE R16, R3, 0x4, R12 ;  /* 0x0000000403107825 */ /* 0x001fc600078e020c */
[----:B------:R-:W5:Y:S04]  /*0350*/  LDG.E R12, desc[UR4][R12.64] ;  /* 0x000000040c0c7981 */ /* 0x000f68000c1e1900 */
[----:B------:R-:W5:Y:S04]  /*0360*/  LDG.E R15, desc[UR4][R16.64] ;  /* 0x00000004100f7981 */ /* 0x000f68000c1e1900 */
[----:B------:R-:W5:Y:S04]  /*0370*/  LDG.E R9, desc[UR4][R4.64+0x4] ;  /* 0x0000040404097981 */ /* 0x000f68000c1e1900 */
[----:B------:R-:W5:Y:S01]  /*0380*/  LDG.E R11, desc[UR4][R4.64+0xc] ;  /* 0x00000c04040b7981 */ /* 0x000f62000c1e1900 */
[----:B--2---:R-:W-:Y:S01]  /*0390*/  FFMA R26, R25, R26, R24 ;  /* 0x0000001a191a7223 */ /* 0x004fe20000000018 */
[----:B------:R-:W-:-:S02]  /*03a0*/  IMAD.WIDE R24, R3, 0x4, R16 ;  /* 0x0000000403187825 */ /* 0x000fc400078e0210 */
[----:B------:R-:W2:Y:S04]  /*03b0*/  LDG.E R16, desc[UR4][R4.64+0x8] ;  /* 0x0000080404107981 */ /* 0x000ea8000c1e1900 */
[----:B------:R-:W2:Y:S01]  /*03c0*/  LDG.E R24, desc[UR4][R24.64] ;  /* 0x0000000418187981 */ /* 0x000ea2000c1e1900 */
[----:B---3--:R-:W-:Y:S01]  /*03d0*/  FFMA R14, R23, R14, R26 ;  /* 0x0000000e170e7223 */ /* 0x008fe2000000001a */
[----:B------:R-:W-:-:S03]  /*03e0*/  IADD3 R22, PT, PT, R22, 0x8, RZ ;  /* 0x0000000816167810 */ /* 0x000fc60007ffe0ff */
[----:B----4-:R-:W-:Y:S01]  /*03f0*/  FFMA R29, R29, R6, R14 ;  /* 0x000000061d1d7223 */ /* 0x010fe2000000000e */
[----:B------:R-:W-:-:S03]  /*0400*/  ISETP.NE.AND P1, PT, R22, RZ, PT ;  /* 0x000000ff1600720c */ /* 0x000fc60003f25270 */
[----:B-----5:R-:W-:Y:S01]  /*0410*/  FFMA R10, R28, R10, R29 ;  /* 0x0000000a1c0a7223 */ /* 0x020fe2000000001d */
[----:B------:R-:W-:-:S03]  /*0420*/  IADD3 R6, P2, PT, R4, 0x20, RZ ;  /* 0x0000002004067810 */ /* 0x000fc60007f5e0ff */
[----:B------:R-:W-:Y:S01]  /*0430*/  FFMA R8, R7, R8, R10 ;  /* 0x0000000807087223 */ /* 0x000fe2000000000a */
[----:B------:R-:W-:Y:S02]  /*0440*/  IADD3.X R7, PT, PT, RZ, R5, RZ, P2, !PT ;  /* 0x00000005ff077210 */ /* 0x000fe400017fe4ff */
[----:B------:R-:W-:Y:S01]  /*0450*/  LEA R18, R3, R18, 0x3 ;  /* 0x0000001203127211 */ /* 0x000fe200078e18ff */
[----:B------:R-:W-:-:S04]  /*0460*/  FFMA R9, R9, R12, R8 ;  /* 0x0000000c09097223 */ /* 0x000fc80000000008 */
[----:B--2---:R-:W-:-:S04]  /*0470*/  FFMA R16, R16, R15, R9 ;  /* 0x0000000f10107223 */ /* 0x004fc80000000009 */
[----:B------:R-:W-:Y:S01]  /*0480*/  FFMA R24, R11, R24, R16 ;  /* 0x000000180b187223 */ /* 0x000fe20000000010 */
[----:B------:R-:W-:Y:S06]  /*0490*/  @P1 BRA `(.L_x_2) ;  /* 0xfffffffc005c1947 */ /* 0x000fec000383ffff */
.L_x_1:
[----:B------:R-:W-:Y:S05]  /*04a0*/  @!P0 BRA `(.L_x_0) ;  /* 0x0000000000fc8947 */ /* 0x000fea0003800000 */
[----:B------:R-:W-:Y:S02]  /*04b0*/  ISETP.GE.U32.AND P1, PT, R27, 0x4, PT ;  /* 0x000000041b00780c */ /* 0x000fe40003f26070 */
[----:B------:R-:W-:-:S04]  /*04c0*/  LOP3.LUT R16, R2, 0x3, RZ, 0xc0, !PT ;  /* 0x0000000302107812 */ /* 0x000fc800078ec0ff */
[----:B------:R-:W-:-:S07]  /*04d0*/  ISETP.NE.AND P0, PT, R16, RZ, PT ;  /* 0x000000ff1000720c */ /* 0x000fce0003f05270 */
[----:B------:R-:W-:Y:S06]  /*04e0*/  @!P1 BRA `(.L_x_3) ;  /* 0x00000000006c9947 */ /* 0x000fec0003800000 */
[----:B------:R-:W0:Y:S01]  /*04f0*/  LDC.64 R6, c[0x0][0x388] ;  /* 0x0000e200ff067b82 */ /* 0x000e220000000a00 */
[----:B------:R-:W1:Y:S01]  /*0500*/  LDCU.64 UR6, c[0x0][0x380] ;  /* 0x00007000ff0677ac */ /* 0x000e620008000a00 */
[----:B------:R-:W-:Y:S01]  /*0510*/  IMAD R9, R21, R3, R0 ;  /* 0x0000000315097224 */ /* 0x000fe200078e0200 */
[CC--:B------:R-:W-:Y:S02]  /*0520*/  IADD3 R5, PT, PT, R20.reuse, R21.reuse, RZ ;  /* 0x0000001514057210 */ /* 0x0c0fe40007ffe0ff */
[----:B------:R-:W-:-:S03]  /*0530*/  IADD3 R10, P1, PT, R20, R21, RZ ;  /* 0x00000015140a7210 */ /* 0x000fc60007f3e0ff */
[----:B------:R-:W2:Y:S01]  /*0540*/  LDC.64 R14, c[0x0][0x380] ;  /* 0x0000e000ff0e7b82 */ /* 0x000ea20000000a00 */
[----:B0-----:R-:W-:-:S04]  /*0550*/  IMAD.WIDE R6, R9, 0x4, R6 ;  /* 0x0000000409067825 */ /* 0x001fc800078e0206 */
[----:B------:R-:W-:Y:S02]  /*0560*/  IMAD.WIDE R8, R3, 0x4, R6 ;  /* 0x0000000403087825 */ /* 0x000fe400078e0206 */
[----:B------:R-:W3:Y:S02]  /*0570*/  LDG.E R6, desc[UR4][R6.64] ;  /* 0x0000000406067981 */ /* 0x000ee4000c1e1900 */
[----:B--2---:R-:W-:Y:S01]  /*0580*/  IMAD.WIDE.U32 R14, R5, 0x4, R14 ;  /* 0x00000004050e7825 */ /* 0x004fe200078e000e */
[----:B------:R-:W-:Y:S02]  /*0590*/  IADD3.X R5, PT, PT, RZ, RZ, RZ, P1, !PT ;  /* 0x000000ffff057210 */ /* 0x000fe40000ffe4ff */
[----:B-1----:R-:W-:-:S03]  /*05a0*/  LEA R4, P1, R10, UR6, 0x2 ;  /* 0x000000060a047c11 */ /* 0x002fc6000f8210ff */
[----:B------:R-:W3:Y:S01]  /*05b0*/  LDG.E R15, desc[UR4][R14.64] ;  /* 0x000000040e0f7981 */ /* 0x000ee2000c1e1900 */
[----:B------:R-:W-:Y:S01]  /*05c0*/  LEA.HI.X R5, R10, UR7, R5, 0x2, P1 ;  /* 0x000000070a057c11 */ /* 0x000fe200088f1405 */
[C---:B------:R-:W-:Y:S02]  /*05d0*/  IMAD.WIDE R10, R3.reuse, 0x4, R8 ;  /* 0x00000004030a7825 */ /* 0x040fe400078e0208 */
[----:B------:R-:W2:Y:S04]  /*05e0*/  LDG.E R8, desc[UR4][R8.64] ;  /* 0x0000000408087981 */ /* 0x000ea8000c1e1900 */
[----:B------:R-:W2:Y:S01]  /*05f0*/  LDG.E R17, desc[UR4][R4.64+0x4] ;  /* 0x0000040404117981 */ /* 0x000ea2000c1e1900 */
[----:B------:R-:W-:-:S03]  /*0600*/  IMAD.WIDE R12, R3, 0x4, R10 ;  /* 0x00000004030c7825 */ /* 0x000fc600078e020a */
[----:B------:R-:W4:Y:S04]  /*0610*/  LDG.E R22, desc[UR4][R10.64] ;  /* 0x000000040a167981 */ /* 0x000f28000c1e1900 */
[----:B------:R-:W4:Y:S04]  /*0620*/  LDG.E R18, desc[UR4][R4.64+0x8] ;  /* 0x0000080404127981 */ /* 0x000f28000c1e1900 */
[----:B------:R-:W5:Y:S04]  /*0630*/  LDG.E R26, desc[UR4][R4.64+0xc] ;  /* 0x00000c04041a7981 */ /* 0x000f68000c1e1900 */
[----:B------:R-:W5:Y:S01]  /*0640*/  LDG.E R12, desc[UR4][R12.64] ;  /* 0x000000040c0c7981 */ /* 0x000f62000c1e1900 */
[----:B------:R-:W-:Y:S01]  /*0650*/  IADD3 R21, PT, PT, R21, 0x4, RZ ;  /* 0x0000000415157810 */ /* 0x000fe20007ffe0ff */
[----:B---3--:R-:W-:-:S04]  /*0660*/  FFMA R24, R15, R6, R24 ;  /* 0x000000060f187223 */ /* 0x008fc80000000018 */
[----:B--2---:R-:W-:-:S04]  /*0670*/  FFMA R17, R17, R8, R24 ;  /* 0x0000000811117223 */ /* 0x004fc80000000018 */
[----:B----4-:R-:W-:-:S04]  /*0680*/  FFMA R17, R18, R22, R17 ;  /* 0x0000001612117223 */ /* 0x010fc80000000011 */
[----:B-----5:R-:W-:-:S07]  /*0690*/  FFMA R24, R26, R12, R17 ;  /* 0x0000000c1a187223 */ /* 0x020fce0000000011 */
.L_x_3:
[----:B------:R-:W-:Y:S05]  /*06a0*/  @!P0 BRA `(.L_x_0) ;  /* 0x00000000007c8947 */ /* 0x000fea0003800000 */
[----:B------:R-:W-:Y:S01]  /*06b0*/  ISETP.NE.AND P1, PT, R16, 0x1, PT ;  /* 0x000000011000780c */ /* 0x000fe20003f25270 */
[----:B------:R-:W0:Y:S01]  /*06c0*/  LDC.64 R12, c[0x0][0x380] ;  /* 0x0000e000ff0c7b82 */ /* 0x000e220000000a00 */
[----:B------:R-:W-:-:S04]  /*06d0*/  LOP3.LUT R2, R2, 0x1, RZ, 0xc0, !PT ;  /* 0x0000000102027812 */ /* 0x000fc800078ec0ff */
[----:B------:R-:W-:-:S03]  /*06e0*/  ISETP.NE.U32.AND P0, PT, R2, 0x1, PT ;  /* 0x000000010200780c */ /* 0x000fc60003f05070 */
[----:B------:R-:W1:Y:S04]  /*06f0*/  LDC.64 R10, c[0x0][0x388] ;  /* 0x0000e200ff0a7b82 */ /* 0x000e680000000a00 */
[CC--:B------:R-:W-:Y:S02]  /*0700*/  @P1 IADD3 R15, PT, PT, R20.reuse, R21.reuse, RZ ;  /* 0x00000015140f1210 */ /* 0x0c0fe40007ffe0ff */
[----:B------:R-:W-:Y:S02]  /*0710*/  @P1 IADD3 R2, P2, PT, R20, R21, RZ ;  /* 0x0000001514021210 */ /* 0x000fe40007f5e0ff */
[----:B------:R-:W2:Y:S02]  /*0720*/  @P1 LDC.64 R4, c[0x0][0x380] ;  /* 0x0000e000ff041b82 */ /* 0x000ea40000000a00 */
[----:B------:R-:W-:-:S06]  /*0730*/  @P1 IADD3.X R14, PT, PT, RZ, RZ, RZ, P2, !PT ;  /* 0x000000ffff0e1210 */ /* 0x000fcc00017fe4ff */
[----:B------:R-:W3:Y:S01]  /*0740*/  LDC.64 R6, c[0x0][0x380] ;  /* 0x0000e000ff067b82 */ /* 0x000ee20000000a00 */
[----:B0-----:R-:W-:-:S04]  /*0750*/  @P1 IMAD.WIDE.U32 R12, R15, 0x4, R12 ;  /* 0x000000040f0c1825 */ /* 0x001fc800078e000c */
[C---:B------:R-:W-:Y:S01]  /*0760*/  @P1 IMAD R15, R21.reuse, R3, R0 ;  /* 0x00000003150f1224 */ /* 0x040fe200078e0200 */
[----:B------:R-:W-:Y:S01]  /*0770*/  @P1 IADD3 R21, PT, PT, R21, 0x2, RZ ;  /* 0x0000000215151810 */ /* 0x000fe20007ffe0ff */
[----:B------:R-:W4:Y:S01]  /*0780*/  @P1 LDG.E R13, desc[UR4][R12.64] ;  /* 0x000000040c0d1981 */ /* 0x000f22000c1e1900 */
[----:B------:R-:W0:Y:S01]  /*0790*/  LDC.64 R8, c[0x0][0x388] ;  /* 0x0000e200ff087b82 */ /* 0x000e220000000a00 */
[----:B-1----:R-:W-:Y:S01]  /*07a0*/  @P1 IMAD.WIDE R10, R15, 0x4, R10 ;  /* 0x000000040f0a1825 */ /* 0x002fe200078e020a */
[----:B------:R-:W-:Y:S02]  /*07b0*/  @!P0 IADD3 R17, PT, PT, R20, R21, RZ ;  /* 0x0000001514118210 */ /* 0x000fe40007ffe0ff */
[----:B--2---:R-:W-:Y:S01]  /*07c0*/  @P1 LEA R4, P2, R2, R4, 0x2 ;  /* 0x0000000402041211 */ /* 0x004fe200078410ff */
[----:B------:R-:W-:-:S03]  /*07d0*/  @!P0 IMAD R21, R21, R3, R0 ;  /* 0x0000000315158224 */ /* 0x000fc600078e0200 */
[----:B------:R-:W-:Y:S01]  /*07e0*/  @P1 LEA.HI.X R5, R2, R5, R14, 0x2, P2 ;  /* 0x0000000502051211 */ /* 0x000fe200010f140e */
[----:B------:R-:W-:Y:S01]  /*07f0*/  @P1 IMAD.WIDE R14, R3, 0x4, R10 ;  /* 0x00000004030e1825 */ /* 0x000fe200078e020a */
[----:B------:R-:W4:Y:S03]  /*0800*/  @P1 LDG.E R2, desc[UR4][R10.64] ;  /* 0x000000040a021981 */ /* 0x000f26000c1e1900 */
[----:B---3--:R-:W-:Y:S01]  /*0810*/  @!P0 IMAD.WIDE.U32 R6, R17, 0x4, R6 ;  /* 0x0000000411068825 */ /* 0x008fe200078e0006 */
[----:B------:R-:W2:Y:S04]  /*0820*/  @P1 LDG.E R5, desc[UR4][R4.64+0x4] ;  /* 0x0000040404051981 */ /* 0x000ea8000c1e1900 */
[----:B------:R-:W2:Y:S01]  /*0830*/  @P1 LDG.E R14, desc[UR4][R14.64] ;  /* 0x000000040e0e1981 */ /* 0x000ea2000c1e1900 */
[----:B0-----:R-:W-:-:S03]  /*0840*/  @!P0 IMAD.WIDE R8, R21, 0x4, R8 ;  /* 0x0000000415088825 */ /* 0x001fc600078e0208 */
[----:B------:R-:W3:Y:S04]  /*0850*/  @!P0 LDG.E R7, desc[UR4][R6.64] ;  /* 0x0000000406078981 */ /* 0x000ee8000c1e1900 */
[----:B------:R-:W3:Y:S01]  /*0860*/  @!P0 LDG.E R8, desc[UR4][R8.64] ;  /* 0x0000000408088981 */ /* 0x000ee2000c1e1900 */
[----:B----4-:R-:W-:-:S04]  /*0870*/  @P1 FFMA R2, R13, R2, R24 ;  /* 0x000000020d021223 */ /* 0x010fc80000000018 */
[----:B--2---:R-:W-:-:S04]  /*0880*/  @P1 FFMA R24, R5, R14, R2 ;  /* 0x0000000e05181223 */ /* 0x004fc80000000002 */
[----:B---3--:R-:W-:-:S07]  /*0890*/  @!P0 FFMA R24, R7, R8, R24 ;  /* 0x0000000807188223 */ /* 0x008fce0000000018 */
.L_x_0:
[----:B------:R-:W0:Y:S01]  /*08a0*/  LDC.64 R4, c[0x0][0x390] ;  /* 0x0000e400ff047b82 */ /* 0x000e220000000a00 */
[----:B------:R-:W-:-:S04]  /*08b0*/  IMAD R3, R19, R3, R0 ;  /* 0x0000000313037224 */ /* 0x000fc800078e0200 */
[----:B0-----:R-:W-:-:S05]  /*08c0*/  IMAD.WIDE R2, R3, 0x4, R4 ;  /* 0x0000000403027825 */ /* 0x001fca00078e0204 */
[----:B------:R-:W-:Y:S01]  /*08d0*/  STG.E desc[UR4][R2.64], R24 ;  /* 0x0000001802007986 */ /* 0x000fe2000c101904 */
[----:B------:R-:W-:Y:S05]  /*08e0*/  EXIT ;  /* 0x000000000000794d */ /* 0x000fea0003800000 */
.L_x_4:
[----:B------:R-:W-:-:S00]  /*08f0*/  BRA `(.L_x_4) ;  /* 0xfffffffc00fc7947 */ /* 0x000fc0000383ffff */
[----:B------:R-:W-:-:S00]  /*0900*/  NOP ;  /* 0x0000000000007918 */ /* 0x000fc00000000000 */
[----:B------:R-:W-:-:S00]  /*0910*/  NOP ;  /* 0x0000000000007918 */ /* 0x000fc00000000000 */
[----:B------:R-:W-:-:S00]  /*0920*/  NOP ;  /* 0x0000000000007918 */ /* 0x000fc00000000000 */
[----:B------:R-:W-:-:S00]  /*0930*/  NOP ;  /* 0x0000000000007918 */ /* 0x000fc00000000000 */
[----:B------:R-:W-:-:S00]  /*0940*/  NOP ;  /* 0x0000000000007918 */ /* 0x000fc00000000000 */
[----:B------:R-:W-:-:S00]  /*0950*/  NOP ;  /* 0x0000000000007918 */ /* 0x000fc00000000000 */
[----:B------:R-:W-:-:S00]  /*0960*/  NOP ;  /* 0x0000000000007918 */ /* 0x000fc00000000000 */
[----:B------:R-:W-:-:S00]  /*0970*/  NOP ;  /* 0x0000000000007918 */ /* 0x000fc00000000000 */
.L_x_8:


//--------------------- .text._Z25cuda_matmul_shared_kernelIfLi16EEvPKT_S2_PS0_iii --------------------------
	.section	.text._Z25cuda_matmul_shared_kernelIfLi16EEvPKT_S2_PS0_iii,"ax",@progbits
	.align	128
        .global         _Z25cuda_matmul_shared_kernelIfLi16EEvPKT_S2_PS0_iii
        .type           _Z25cuda_matmul_shared_kernelIfLi16EEvPKT_S2_PS0_iii,@function
        .size           _Z25cuda_matmul_shared_kernelIfLi16EEvPKT_S2_PS0_iii,(.L_x_9 - _Z25cuda_matmul_shared_kernelIfLi16EEvPKT_S2_PS0_iii)
        .other          _Z25cuda_matmul_shared_kernelIfLi16EEvPKT_S2_PS0_iii,@"STO_CUDA_ENTRY STV_DEFAULT"
_Z25cuda_matmul_shared_kernelIfLi16EEvPKT_S2_PS0_iii:
.text._Z25cuda_matmul_shared_kernelIfLi16EEvPKT_S2_PS0_iii:
[----:B------:R-:W-:Y:S01]  /*0000*/  LDC R1, c[0x0][0x37c] ;  /* 0x0000df00ff017b82 */ /* 0x000fe20000000800 */
[----:B------:R-:W0:Y:S01]  /*0010*/  S2R R12, SR_CTAID.Y ;  /* 0x00000000000c7919 */ /* 0x000e220000002600 */
[----:B------:R-:W1:Y:S01]  /*0020*/  LDCU UR10, c[0x0][0x3a0] ;  /* 0x00007400ff0a77ac */ /* 0x000e620008000800 */
[----:B------:R-:W-:Y:S01]  /*0030*/  HFMA2 R23, -RZ, RZ, 0, 0 ;  /* 0x00000000ff177431 */ /* 0x000fe200000001ff */
[----:B------:R-:W0:Y:S01]  /*0040*/  S2R R0, SR_TID.Y ;  /* 0x0000000000007919 */ /* 0x000e220000002200 */
[----:B------:R-:W2:Y:S01]  /*0050*/  LDCU.64 UR8, c[0x0][0x358] ;  /* 0x00006b00ff0877ac */ /* 0x000ea20008000a00 */
[----:B------:R-:W3:Y:S01]  /*0060*/  S2R R5, SR_CTAID.X ;  /* 0x0000000000057919 */ /* 0x000ee20000002500 */
[----:B------:R-:W3:Y:S01]  /*0070*/  S2R R21, SR_TID.X ;  /* 0x0000000000157919 */ /* 0x000ee20000002100 */
[----:B-1----:R-:W-:Y:S01]  /*0080*/  UISETP.GE.AND UP0, UPT, UR10, 0x1, UPT ;  /* 0x000000010a00788c */ /* 0x002fe2000bf06270 */
[----:B0-----:R-:W-:Y:S02]  /*0090*/  LEA R12, R12, R0, 0x4 ;  /* 0x000000000c0c7211 */ /* 0x001fe400078e20ff */
[----:B---3--:R-:W-:-:S06]  /*00a0*/  LEA R13, R5, R21, 0x4 ;  /* 0x00000015050d7211 */ /* 0x008fcc00078e20ff */
[----:B--2---:R-:W-:Y:S05]  /*00b0*/  BRA.U !UP0, `(.L_x_5) ;  /* 0x00000005083c7547 */ /* 0x004fea000b800000 */
[----:B------:R-:W0:Y:S01]  /*00c0*/  S2UR UR7, SR_CgaCtaId ;  /* 0x00000000000779c3 */ /* 0x000e220000008800 */
[----:B------:R-:W1:Y:S01]  /*00d0*/  LDCU UR11, c[0x0][0x39c] ;  /* 0x00007380ff0b77ac */ /* 0x000e620008000800 */
[----:B------:R-:W-:Y:S01]  /*00e0*/  MOV R23, RZ ;  /* 0x000000ff00177202 */ /* 0x000fe20000000f00 */
[----:B------:R-:W-:Y:S01]  /*00f0*/  IMAD R15, R12, UR10, R21 ;  /* 0x0000000a0c0f7c24 */ /* 0x000fe2000f8e0215 */
[----:B------:R-:W-:Y:S01]  /*0100*/  UMOV UR5, 0x400 ;  /* 0x0000040000057882 */ /* 0x000fe20000000000 */
[----:B------:R-:W-:-:S03]  /*0110*/  UIADD3 UR4, UPT, UPT, UR10, 0xf, URZ ;  /* 0x0000000f0a047890 */ /* 0x000fc6000fffe0ff */
[----:B------:R-:W2:Y:S01]  /*0120*/  LDC R16, c[0x0][0x39c] ;  /* 0x0000e700ff107b82 */ /* 0x000ea20000000800 */
[----:B------:R-:W-:Y:S02]  /*0130*/  UIADD3 UR6, UPT, UPT, UR5, 0x400, URZ ;  /* 0x0000040005067890 */ /* 0x000fe4000fffe0ff */
[----:B------:R-:W-:Y:S01]  /*0140*/  USHF.R.U32.HI UR4, URZ, 0x4, UR4 ;  /* 0x00000004ff047899 */ /* 0x000fe20008011604 */
[----:B------:R-:W3:Y:S04]  /*0150*/  LDCU UR13, c[0x0][0x3a0] ;  /* 0x00007400ff0d77ac */ /* 0x000ee80008000800 */
[----:B------:R-:W4:Y:S01]  /*0160*/  LDC.64 R2, c[0x0][0x380] ;  /* 0x0000e000ff027b82 */ /* 0x000f220000000a00 */
[----:B------:R-:W2:Y:S01]  /*0170*/  LDCU UR12, c[0x0][0x398] ;  /* 0x00007300ff0c77ac */ /* 0x000ea20008000800 */
[----:B-1----:R-:W-:Y:S01]  /*0180*/  IMAD R14, R0, UR11, R21 ;  /* 0x0000000b000e7c24 */ /* 0x002fe2000f8e0215 */
[----:B------:R-:W-:-:S02]  /*0190*/  UIADD3 UR4, UPT, UPT, -UR4, URZ, URZ ;  /* 0x000000ff04047290 */ /* 0x000fc4000fffe1ff */
[----:B0-----:R-:W-:Y:S02]  /*01a0*/  ULEA UR5, UR7, UR5, 0x18 ;  /* 0x0000000507057291 */ /* 0x001fe4000f8ec0ff */
[----:B------:R-:W-:Y:S01]  /*01b0*/  LEA R14, R5, R14, 0x4 ;  /* 0x0000000e050e7211 */ /* 0x000fe200078e20ff */
[----:B------:R-:W-:-:S03]  /*01c0*/  ULEA UR6, UR7, UR6, 0x18 ;  /* 0x0000000607067291 */ /* 0x000fc6000f8ec0ff */
[----:B------:R-:W-:-:S03]  /*01d0*/  LEA R18, R0, UR5, 0x6 ;  /* 0x0000000500127c11 */ /* 0x000fc6000f8e30ff */
[C---:B------:R-:W-:Y:S02]  /*01e0*/  LEA R19, R21.reuse, UR6, 0x2 ;  /* 0x0000000615137c11 */ /* 0x040fe4000f8e10ff */
[----:B------:R-:W-:Y:S02]  /*01f0*/  LEA R20, R21, R18, 0x2 ;  /* 0x0000001215147211 */ /* 0x000fe400078e10ff */
[----:B---3--:R-:W-:-:S07]  /*0200*/  LEA R17, R0, R19, 0x6 ;  /* 0x0000001300117211 */ /* 0x008fce00078e30ff */
.L_x_6:
[----:B------:R-:W-:Y:S01]  /*0210*/  ISETP.GE.AND P0, PT, R0, UR13, PT ;  /* 0x0000000d00007c0c */ /* 0x000fe2000bf06270 */
[----:B------:R-:W-:Y:S01]  /*0220*/  HFMA2 R22, -RZ, RZ, 0, 0 ;  /* 0x00000000ff167431 */ /* 0x000fe200000001ff */
[----:B------:R-:W-:Y:S01]  /*0230*/  ISETP.GE.AND P1, PT, R21, UR13, PT ;  /* 0x0000000d15007c0c */ /* 0x000fe2000bf26270 */
[----:B----4-:R-:W-:Y:S01]  /*0240*/  IMAD.WIDE R4, R15, 0x4, R2 ;  /* 0x000000040f047825 */ /* 0x010fe200078e0202 */
[----:B--2---:R-:W-:Y:S02]  /*0250*/  ISETP.GE.OR P0, PT, R13, R16, P0 ;  /* 0x000000100d00720c */ /* 0x004fe40000706670 */
[----:B------:R-:W-:Y:S02]  /*0260*/  ISETP.GE.OR P1, PT, R12, UR12, P1 ;  /* 0x0000000c0c007c0c */ /* 0x000fe40008f26670 */
[----:B------:R-:W-:-:S09]  /*0270*/  MOV R27, RZ ;  /* 0x000000ff001b7202 */ /* 0x000fd20000000f00 */
[----:B------:R-:W0:Y:S02]  /*0280*/  @!P0 LDC.64 R6, c[0x0][0x388] ;  /* 0x0000e200ff068b82 */ /* 0x000e240000000a00 */
[----:B------:R-:W2:Y:S01]  /*0290*/  @!P1 LDG.E R27, desc[UR8][R4.64] ;  /* 0x00000008041b9981 */ /* 0x000ea2000c1e1900 */
[----:B0-----:R-:W-:-:S05]  /*02a0*/  @!P0 IMAD.WIDE R6, R14, 0x4, R6 ;  /* 0x000000040e068825 */ /* 0x001fca00078e0206 */
[----:B------:R-:W3:Y:S01]  /*02b0*/  @!P0 LDG.E R22, desc[UR8][R6.64] ;  /* 0x0000000806168981 */ /* 0x000ee2000c1e1900 */
[----:B------:R-:W-:-:S04]  /*02c0*/  UIADD3 UR4, UPT, UPT, UR4, 0x1, URZ ;  /* 0x0000000104047890 */ /* 0x000fc8000fffe0ff */
[----:B------:R-:W-:Y:S01]  /*02d0*/  UISETP.NE.AND UP0, UPT, UR4, URZ, UPT ;  /* 0x000000ff0400728c */ /* 0x000fe2000bf05270 */
[----:B------:R-:W-:Y:S02]  /*02e0*/  IADD3 R0, PT, PT, R0, 0x10, RZ ;  /* 0x0000001000007810 */ /* 0x000fe40007ffe0ff */
[----:B------:R-:W-:Y:S02]  /*02f0*/  IADD3 R15, PT, PT, R15, 0x10, RZ ;  /* 0x000000100f0f7810 */ /* 0x000fe40007ffe0ff */
[----:B------:R-:W-:Y:S02]  /*0300*/  IADD3 R21, PT, PT, R21, 0x10, RZ ;  /* 0x0000001015157810 */ /* 0x000fe40007ffe0ff */
[----:B------:R-:W-:Y:S01]  /*0310*/  LEA R14, R16, R14, 0x4 ;  /* 0x0000000e100e7211 */ /* 0x000fe200078e20ff */
[----:B--2---:R-:W-:Y:S04]  /*0320*/  STS [R20], R27 ;  /* 0x0000001b14007388 */ /* 0x004fe80000000800 */
[----:B---3--:R-:W-:Y:S01]  /*0330*/  STS [R17], R22 ;  /* 0x0000001611007388 */ /* 0x008fe20000000800 */
[----:B------:R-:W-:Y:S06]  /*0340*/  BAR.SYNC.DEFER_BLOCKING 0x0 ;  /* 0x0000000000007b1d */ /* 0x000fec0000010000 */
[----:B------:R-:W-:Y:S04]  /*0350*/  LDS R26, [R19] ;  /* 0x00000000131a7984 */ /* 0x000fe80000000800 */
[----:B------:R-:W0:Y:S04]  /*0360*/  LDS.128 R8, [R18] ;  /* 0x0000000012087984 */ /* 0x000e280000000c00 */
[----:B------:R-:W1:Y:S04]  /*0370*/  LDS R29, [R19+0x40] ;  /* 0x00004000131d7984 */ /* 0x000e680000000800 */
[----:B------:R-:W2:Y:S04]  /*0380*/  LDS R25, [R19+0x80] ;  /* 0x0000800013197984 */ /* 0x000ea80000000800 */
[----:B------:R-:W3:Y:S04]  /*0390*/  LDS R24, [R19+0xc0] ;  /* 0x0000c00013187984 */ /* 0x000ee80000000800 */
[----:B------:R-:W-:Y:S04]  /*03a0*/  LDS.128 R4, [R18+0x10] ;  /* 0x0000100012047984 */ /* 0x000fe80000000c00 */
[----:B------:R-:W-:Y:S04]  /*03b0*/  LDS R22, [R19+0x140] ;  /* 0x0001400013167984 */ /* 0x000fe80000000800 */
[----:B------:R-:W-:Y:S01]  /*03c0*/  LDS R27, [R19+0x200] ;  /* 0x00020000131b7984 */ /* 0x000fe20000000800 */
[----:B0-----:R-:W-:-:S03]  /*03d0*/  FFMA R8, R8, R26, R23 ;  /* 0x0000001a08087223 */ /* 0x001fc60000000017 */
[----:B------:R-:W0:Y:S01]  /*03e0*/  LDS R23, [R19+0x100] ;  /* 0x0001000013177984 */ /* 0x000e220000000800 */
[----:B-1----:R-:W-:-:S03]  /*03f0*/  FFMA R8, R29, R9, R8 ;  /* 0x000000091d087223 */ /* 0x002fc60000000008 */
[----:B------:R-:W-:Y:S01]  /*0400*/  LDS R26, [R19+0x1c0] ;  /* 0x0001c000131a7984 */ /* 0x000fe20000000800 */
[----:B--2---:R-:W-:-:S03]  /*0410*/  FFMA R9, R25, R10, R8 ;  /* 0x0000000a19097223 */ /* 0x004fc60000000008 */
[----:B------:R-:W1:Y:S01]  /*0420*/  LDS R25, [R19+0x180] ;  /* 0x0001800013197984 */ /* 0x000e620000000800 */
[----:B---3--:R-:W-:-:S03]  /*0430*/  FFMA R9, R24, R11, R9 ;  /* 0x0000000b18097223 */ /* 0x008fc60000000009 */
[----:B------:R-:W-:Y:S01]  /*0440*/  LDS R24, [R19+0x240] ;  /* 0x0002400013187984 */ /* 0x000fe20000000800 */
[----:B0-----:R-:W-:-:S03]  /*0450*/  FFMA R23, R4, R23, R9 ;  /* 0x0000001704177223 */ /* 0x001fc60000000009 */
[----:B------:R-:W0:Y:S01]  /*0460*/  LDS.128 R8, [R18+0x20] ;  /* 0x0000200012087984 */ /* 0x000e220000000c00 */
[----:B------:R-:W-:-:S03]  /*0470*/  FFMA R22, R22, R5, R23 ;  /* 0x0000000516167223 */ /* 0x000fc60000000017 */
[----:B------:R-:W2:Y:S01]  /*0480*/  LDS R23, [R19+0x280] ;  /* 0x0002800013177984 */ /* 0x000ea20000000800 */
[----:B-1----:R-:W-:-:S03]  /*0490*/  FFMA R25, R25, R6, R22 ;  /* 0x0000000619197223 */ /* 0x002fc60000000016 */
[----:B------:R-:W1:Y:S01]  /*04a0*/  LDS R22, [R19+0x2c0] ;  /* 0x0002c00013167984 */ /* 0x000e620000000800 */
[----:B------:R-:W-:-:S03]  /*04b0*/  FFMA R7, R26, R7, R25 ;  /* 0x000000071a077223 */ /* 0x000fc60000000019 */
[----:B------:R-:W-:Y:S01]  /*04c0*/  LDS R25, [R19+0x300] ;  /* 0x0003000013197984 */ /* 0x000fe20000000800 */
[----:B0-----:R-:W-:-:S03]  /*04d0*/  FFMA R27, R8, R27, R7 ;  /* 0x0000001b081b7223 */ /* 0x001fc60000000007 */
[----:B------:R-:W0:Y:S01]  /*04e0*/  LDS.128 R4, [R18+0x30] ;  /* 0x0000300012047984 */ /* 0x000e220000000c00 */
[----:B------:R-:W-:-:S03]  /*04f0*/  FFMA R24, R24, R9, R27 ;  /* 0x0000000918187223 */ /* 0x000fc6000000001b */
[----:B------:R-:W3:Y:S04]  /*0500*/  LDS R27, [R19+0x340] ;  /* 0x00034000131b7984 */ /* 0x000ee80000000800 */
[----:B------:R-:W4:Y:S04]  /*0510*/  LDS R9, [R19+0x380] ;  /* 0x0003800013097984 */ /* 0x000f280000000800 */
[----:B------:R-:W5:Y:S01]  /*0520*/  LDS R8, [R19+0x3c0] ;  /* 0x0003c00013087984 */ /* 0x000f620000000800 */
[----:B--2---:R-:W-:-:S04]  /*0530*/  FFMA R23, R23, R10, R24 ;  /* 0x0000000a17177223 */ /* 0x004fc80000000018 */
[----:B-1----:R-:W-:-:S04]  /*0540*/  FFMA R11, R22, R11, R23 ;  /* 0x0000000b160b7223 */ /* 0x002fc80000000017 */
[----:B0-----:R-:W-:-:S04]  /*0550*/  FFMA R4, R4, R25, R11 ;  /* 0x0000001904047223 */ /* 0x001fc8000000000b */
[----:B---3--:R-:W-:-:S04]  /*0560*/  FFMA R4, R27, R5, R4 ;  /* 0x000000051b047223 */ /* 0x008fc80000000004 */
[----:B----4-:R-:W-:-:S04]  /*0570*/  FFMA R9, R9, R6, R4 ;  /* 0x0000000609097223 */ /* 0x010fc80000000004 */
[----:B-----5:R-:W-:Y:S01]  /*0580*/  FFMA R23, R8, R7, R9 ;  /* 0x0000000708177223 */ /* 0x020fe20000000009 */
[----:B------:R-:W-:Y:S06]  /*0590*/  BAR.SYNC.DEFER_BLOCKING 0x0 ;  /* 0x0000000000007b1d */ /* 0x000fec0000010000 */
[----:B------:R-:W-:Y:S05]  /*05a0*/  BRA.U UP0, `(.L_x_6) ;  /* 0xfffffffd00187547 */ /* 0x000fea000b83ffff */
.L_x_5:
[----:B------:R-:W0:Y:S02]  /*05b0*/  LDCU.64 UR4, c[0x0][0x398] ;  /* 0x00007300ff0477ac */ /* 0x000e240008000a00 */
[----:B0-----:R-:W-:-:S04]  /*05c0*/  ISETP.GE.AND P0, PT, R13, UR5, PT ;  /* 0x000000050d007c0c */ /* 0x001fc8000bf06270 */
[----:B------:R-:W-:-:S13]  /*05d0*/  ISETP.GE.OR P0, PT, R12, UR4, P0 ;  /* 0x000000040c007c0c */ /* 0x000fda0008706670 */
[----:B------:R-:W-:Y:S05]  /*05e0*/  @P0 EXIT ;  /* 0x000000000000094d */ /* 0x000fea0003800000 */
[----:B------:R-:W0:Y:S01]  /*05f0*/  LDC.64 R2, c[0x0][0x390] ;  /* 0x0000e400ff027b82 */ /* 0x000e220000000a00 */
[----:B------:R-:W-:-:S04]  /*0600*/  IMAD R13, R12, UR5, R13 ;  /* 0x000000050c0d7c24 */ /* 0x000fc8000f8e020d */
[----:B0-----:R-:W-:-:S05]  /*0610*/  IMAD.WIDE.U32 R2, R13, 0x4, R2 ;  /* 0x000000040d027825 */ /* 0x001fca00078e0002 */
[----:B------:R-:W-:Y:S01]  /*0620*/  STG.E desc[UR8][R2.64], R23 ;  /* 0x0000001702007986 */ /* 0x000fe2000c101908 */
[----:B------:R-:W-:Y:S05]  /*0630*/  EXIT ;  /* 0x000000000000794d */ /* 0x000fea0003800000 */
.L_x_7:
        /* <DEDUP_REMOVED lines=12> */
.L_x_9:


//--------------------- .nv.shared.reserved.0     --------------------------
	.section	.nv.shared.reserved.0,"aw",@nobits
	.weak		__nv_reservedSMEM_offset_0_alias
	.size		__nv_reservedSMEM_offset_0_alias, 0, 64
	.other		__nv_reservedSMEM_offset_0_alias,@"STO_CUDA_RESERVED_SHARED STV_DEFAULT"
__nv_reservedSMEM_offset_0_alias:
	.zero		0
	.zero		64


//--------------------- .nv.shared._Z25cuda_matmul_shared_kernelIfLi16EEvPKT_S2_PS0_iii --------------------------
	.section	.nv.shared._Z25cuda_matmul_shared_kernelIfLi16EEvPKT_S2_PS0_iii,"aw",@nobits
	.sectionflags	@""
	.align	4
.nv.shared._Z25cuda_matmul_shared_kernelIfLi16EEvPKT_S2_PS0_iii:
	.zero		3072


//--------------------- .nv.constant0._Z18cuda_matmul_kernelIfEvPKT_S2_PS0_iii --------------------------
	.section	.nv.constant0._Z18cuda_matmul_kernelIfEvPKT_S2_PS0_iii,"a",@progbits
	.sectionflags	@""
	.align	4
.nv.constant0._Z18cuda_matmul_kernelIfEvPKT_S2_PS0_iii:
	.zero		932


//--------------------- .nv.constant0._Z25cuda_matmul_shared_kernelIfLi16EEvPKT_S2_PS0_iii --------------------------
	.section	.nv.constant0._Z25cuda_matmul_shared_kernelIfLi16EEvPKT_S2_PS0_iii,"a",@progbits
	.sectionflags	@""
	.align	4
.nv.constant0._Z25cuda_matmul_shared_kernelIfLi16EEvPKT_S2_PS0_iii:
	.zero		932


//--------------------- SYMBOLS --------------------------

	.type		.nv.reservedSmem.offset0,@object
	.size		.nv.reservedSmem.offset0,0x4
	.type		.nv.reservedSmem.cap,@object
	.size		.nv.reservedSmem.cap,0x4
